//
// Generated by NVIDIA NVVM Compiler
//
// Compiler Build ID: CL-36424714
// Cuda compilation tools, release 13.0, V13.0.88
// Based on NVVM 20.0.0
//

.version 9.0
.target sm_100
.address_size 64

	// .globl	_Z7scanSumIdEvPT_m
.extern .shared .align 16 .b8 buffer[];

.visible .entry _Z7scanSumIdEvPT_m(
	.param .u64 .ptr .align 1 _Z7scanSumIdEvPT_m_param_0,
	.param .u64 _Z7scanSumIdEvPT_m_param_1
)
{
	.reg .pred 	%p<9>;
	.reg .b32 	%r<33>;
	.reg .b64 	%rd<24>;
	.reg .b64 	%fd<9>;

	ld.param.u64 	%rd9, [_Z7scanSumIdEvPT_m_param_0];
	ld.param.u64 	%rd8, [_Z7scanSumIdEvPT_m_param_1];
	cvta.to.global.u64 	%rd10, %rd9;
	mov.u32 	%r2, %tid.x;
	cvt.u64.u32 	%rd1, %r2;
	setp.le.u64 	%p1, %rd8, %rd1;
	mul.wide.u32 	%rd11, %r2, 8;
	add.s64 	%rd2, %rd10, %rd11;
	shl.b32 	%r3, %r2, 3;
	mov.u32 	%r4, buffer;
	add.s32 	%r1, %r4, %r3;
	@%p1 bra 	$L__BB0_2;
	ld.global.f64 	%fd1, [%rd2];
	st.shared.f64 	[%r1], %fd1;
	bra.uni 	$L__BB0_3;
$L__BB0_2:
	mov.b64 	%rd12, 0;
	st.shared.u64 	[%r1], %rd12;
$L__BB0_3:
	bar.sync 	0;
	mov.u32 	%r5, %ntid.x;
	cvt.u64.u32 	%rd23, %r5;
	setp.lt.u32 	%p2, %r5, 2;
	@%p2 bra 	$L__BB0_8;
	mov.b64 	%rd22, 2;
	cvt.u32.u64 	%r7, %rd1;
$L__BB0_5:
	add.s64 	%rd14, %rd22, -1;
	not.b64 	%rd15, %rd22;
	and.b64  	%rd16, %rd15, %rd14;
	popc.b64 	%r6, %rd16;
	shr.u64 	%rd17, %rd23, %r6;
	setp.le.u64 	%p3, %rd17, %rd1;
	@%p3 bra 	$L__BB0_7;
	shr.u64 	%rd18, %rd22, 1;
	cvt.u32.u64 	%r8, %rd22;
	cvt.u32.u64 	%r9, %rd18;
	mad.lo.s32 	%r10, %r7, %r8, %r9;
	shl.b32 	%r11, %r10, 3;
	add.s32 	%r13, %r4, %r11;
	ld.shared.f64 	%fd2, [%r13+-8];
	shl.b32 	%r14, %r9, 3;
	add.s32 	%r15, %r13, %r14;
	ld.shared.f64 	%fd3, [%r15+-8];
	add.f64 	%fd4, %fd2, %fd3;
	st.shared.f64 	[%r15+-8], %fd4;
$L__BB0_7:
	bar.sync 	0;
	shl.b64 	%rd22, %rd22, 1;
	setp.le.u64 	%p4, %rd22, %rd23;
	@%p4 bra 	$L__BB0_5;
$L__BB0_8:
	cvt.u32.u64 	%r16, %rd23;
	shl.b32 	%r17, %r16, 3;
	add.s32 	%r19, %r4, %r17;
	mov.b64 	%rd19, 0;
	st.shared.u64 	[%r19+-8], %rd19;
	bar.sync 	0;
	setp.lt.u32 	%p5, %r16, 2;
	@%p5 bra 	$L__BB0_13;
	cvt.u32.u64 	%r23, %rd1;
$L__BB0_10:
	cvt.u32.u64 	%r21, %rd23;
	div.u32 	%r22, %r16, %r21;
	cvt.u64.u32 	%rd20, %r22;
	setp.le.u64 	%p6, %rd20, %rd1;
	@%p6 bra 	$L__BB0_12;
	shr.u64 	%rd21, %rd23, 1;
	cvt.u32.u64 	%r24, %rd21;
	mad.lo.s32 	%r26, %r23, %r21, %r24;
	add.s32 	%r27, %r26, %r24;
	shl.b32 	%r28, %r27, 3;
	add.s32 	%r30, %r4, %r28;
	ld.shared.f64 	%fd5, [%r30+-8];
	shl.b32 	%r31, %r26, 3;
	add.s32 	%r32, %r4, %r31;
	ld.shared.f64 	%fd6, [%r32+-8];
	add.f64 	%fd7, %fd5, %fd6;
	st.shared.f64 	[%r30+-8], %fd7;
	st.shared.f64 	[%r32+-8], %fd5;
$L__BB0_12:
	shr.u64 	%rd7, %rd23, 1;
	setp.gt.u64 	%p7, %rd23, 3;
	mov.u64 	%rd23, %rd7;
	@%p7 bra 	$L__BB0_10;
$L__BB0_13:
	setp.le.u64 	%p8, %rd8, %rd1;
	@%p8 bra 	$L__BB0_15;
	ld.shared.f64 	%fd8, [%r1];
	st.global.f64 	[%rd2], %fd8;
$L__BB0_15:
	ret;

}


// ===== COMPILED SASS (sm_100) =====

	.target	sm_100

	.elftype	@"ET_EXEC"


//--------------------- .note.nv.tkinfo           --------------------------
	.section	.note.nv.tkinfo,"",@"SHT_NOTE"
	.sectionflags	@"SHF_NOTE_NV_TKINFO"
	.tkinfo
        /*0018*/ 	.word	0x00000002
        /*0030*/ 	.string	""
        /*0030*/ 	.string	"ptxas"
        /*0030*/ 	.string	"Cuda compilation tools, release 13.0, V13.0.88"
        /*0030*/ 	.string	"Build cuda_13.0.r13.0/compiler.36424714_0"
        /*0030*/ 	.string	"-arch sm_100 -m 64 "



//--------------------- .note.nv.cuinfo           --------------------------
	.section	.note.nv.cuinfo,"",@"SHT_NOTE"
	.sectionflags	@"SHF_NOTE_NV_CUINFO"
        /*0018*/ 	.short	0x0002
        /*001a*/ 	.short	0x0064
        /*001c*/ 	.short	0x0082
	.zero		2


//--------------------- .nv.info                  --------------------------
	.section	.nv.info,"",@"SHT_CUDA_INFO"
	.align	4


	//----- nvinfo : EIATTR_REGCOUNT
	.align		4
        /*0000*/ 	.byte	0x04, 0x2f
        /*0002*/ 	.short	(.L_1 - .L_0)
	.align		4
.L_0:
        /*0004*/ 	.word	index@(_Z7scanSumIdEvPT_m)
        /*0008*/ 	.word	0x00000012


	//----- nvinfo : EIATTR_FRAME_SIZE
	.align		4
.L_1:
        /*000c*/ 	.byte	0x04, 0x11
        /*000e*/ 	.short	(.L_3 - .L_2)
	.align		4
.L_2:
        /*0010*/ 	.word	index@(_Z7scanSumIdEvPT_m)
        /*0014*/ 	.word	0x00000000


	//----- nvinfo : EIATTR_MIN_STACK_SIZE
	.align		4
.L_3:
        /*0018*/ 	.byte	0x04, 0x12
        /*001a*/ 	.short	(.L_5 - .L_4)
	.align		4
.L_4:
        /*001c*/ 	.word	index@(_Z7scanSumIdEvPT_m)
        /*0020*/ 	.word	0x00000000
.L_5:


//--------------------- .nv.compat                --------------------------
	.section	.nv.compat,"",@"SHT_CUDA_COMPAT_INFO"
	.align	4
        /*0000*/ 	.byte	0x02, 0x09, 0x00, 0x00, 0x02, 0x02, 0x01, 0x00, 0x02, 0x05, 0x05, 0x00, 0x03, 0x07, 0x01, 0x01
        /*0010*/ 	.byte	0x02, 0x03, 0x00, 0x00, 0x02, 0x06, 0x01, 0x00, 0x04, 0x0b, 0x08, 0x00, 0x01, 0x00, 0x00, 0x00
        /*0020*/ 	.byte	0x00, 0x00, 0x00, 0x00


//--------------------- .nv.info._Z7scanSumIdEvPT_m --------------------------
	.section	.nv.info._Z7scanSumIdEvPT_m,"",@"SHT_CUDA_INFO"
	.sectionflags	@""
	.align	4


	//----- nvinfo : EIATTR_CUDA_API_VERSION
	.align		4
        /*0000*/ 	.byte	0x04, 0x37
        /*0002*/ 	.short	(.L_7 - .L_6)
.L_6:
        /*0004*/ 	.word	0x00000082


	//----- nvinfo : EIATTR_KPARAM_INFO
	.align		4
.L_7:
        /*0008*/ 	.byte	0x04, 0x17
        /*000a*/ 	.short	(.L_9 - .L_8)
.L_8:
        /*000c*/ 	.word	0x00000000
        /*0010*/ 	.short	0x0001
        /*0012*/ 	.short	0x0008
        /*0014*/ 	.byte	0x00, 0xf0, 0x21, 0x00


	//----- nvinfo : EIATTR_KPARAM_INFO
	.align		4
.L_9:
        /*0018*/ 	.byte	0x04, 0x17
        /*001a*/ 	.short	(.L_11 - .L_10)
.L_10:
        /*001c*/ 	.word	0x00000000
        /*0020*/ 	.short	0x0000
        /*0022*/ 	.short	0x0000
        /*0024*/ 	.byte	0x00, 0xf5, 0x21, 0x00


	//----- nvinfo : EIATTR_SPARSE_MMA_MASK
	.align		4
.L_11:
        /*0028*/ 	.byte	0x03, 0x50
        /*002a*/ 	.short	0x0000


	//----- nvinfo : EIATTR_MAXREG_COUNT
	.align		4
        /*002c*/ 	.byte	0x03, 0x1b
        /*002e*/ 	.short	0x00ff


	//----- nvinfo : EIATTR_NUM_BARRIERS
	.align		4
        /*0030*/ 	.byte	0x02, 0x4c
        /*0032*/ 	.byte	0x01
	.zero		1


	//----- nvinfo : EIATTR_MERCURY_ISA_VERSION
	.align		4
        /*0034*/ 	.byte	0x03, 0x5f
        /*0036*/ 	.short	0x0101


	//----- nvinfo : EIATTR_VRC_CTA_INIT_COUNT
	.align		4
        /*0038*/ 	.byte	0x02, 0x4a
	.zero		1
	.zero		1


	//----- nvinfo : EIATTR_EXIT_INSTR_OFFSETS
	.align		4
        /*003c*/ 	.byte	0x04, 0x1c
        /*003e*/ 	.short	(.L_13 - .L_12)


	//   ....[0]....
.L_12:
        /*0040*/ 	.word	0x00000610


	//   ....[1]....
        /*0044*/ 	.word	0x00000640


	//----- nvinfo : EIATTR_CRS_STACK_SIZE
	.align		4
.L_13:
        /*0048*/ 	.byte	0x04, 0x1e
        /*004a*/ 	.short	(.L_15 - .L_14)
.L_14:
        /*004c*/ 	.word	0x00000000


	//----- nvinfo : EIATTR_CBANK_PARAM_SIZE
	.align		4
.L_15:
        /*0050*/ 	.byte	0x03, 0x19
        /*0052*/ 	.short	0x0010


	//----- nvinfo : EIATTR_PARAM_CBANK
	.align		4
        /*0054*/ 	.byte	0x04, 0x0a
        /*0056*/ 	.short	(.L_17 - .L_16)
	.align		4
.L_16:
        /*0058*/ 	.word	index@(.nv.constant0._Z7scanSumIdEvPT_m)
        /*005c*/ 	.short	0x0380
        /*005e*/ 	.short	0x0010


	//----- nvinfo : EIATTR_SW_WAR
	.align		4
.L_17:
        /*0060*/ 	.byte	0x04, 0x36
        /*0062*/ 	.short	(.L_19 - .L_18)
.L_18:
        /*0064*/ 	.word	0x00000008
.L_19:


//--------------------- .nv.callgraph             --------------------------
	.section	.nv.callgraph,"",@"SHT_CUDA_CALLGRAPH"
	.align	4
	.sectionentsize	8
	.align		4
        /*0000*/ 	.word	0x00000000
	.align		4
        /*0004*/ 	.word	0xffffffff
	.align		4
        /*0008*/ 	.word	0x00000000
	.align		4
        /*000c*/ 	.word	0xfffffffe
	.align		4
        /*0010*/ 	.word	0x00000000
	.align		4
        /*0014*/ 	.word	0xfffffffd
	.align		4
        /*0018*/ 	.word	0x00000000
	.align		4
        /*001c*/ 	.word	0xfffffffc


//--------------------- .text._Z7scanSumIdEvPT_m  --------------------------
	.section	.text._Z7scanSumIdEvPT_m,"ax",@progbits
	.align	128
        .global         _Z7scanSumIdEvPT_m
        .type           _Z7scanSumIdEvPT_m,@function
        .size           _Z7scanSumIdEvPT_m,(.L_x_7 - _Z7scanSumIdEvPT_m)
        .other          _Z7scanSumIdEvPT_m,@"STO_CUDA_ENTRY STV_DEFAULT"
_Z7scanSumIdEvPT_m:
.text._Z7scanSumIdEvPT_m:
[----:B------:R-:W-:Y:S01]  /*0000*/  LDC R1, c[0x0][0x37c] ;  /* 0x0000df00ff017b82 */ /* 0x000fe20000000800 */
[----:B------:R-:W0:Y:S01]  /*0010*/  S2R R0, SR_TID.X ;  /* 0x0000000000007919 */ /* 0x000e220000002100 */
[----:B------:R-:W0:Y:S06]  /*0020*/  LDCU.64 UR4, c[0x0][0x388] ;  /* 0x00007100ff0477ac */ /* 0x000e2c0008000a00 */
[----:B------:R-:W1:Y:S01]  /*0030*/  LDC.64 R2, c[0x0][0x380] ;  /* 0x0000e000ff027b82 */ /* 0x000e620000000a00 */
[----:B------:R-:W2:Y:S01]  /*0040*/  LDCU.64 UR6, c[0x0][0x358] ;  /* 0x00006b00ff0677ac */ /* 0x000ea20008000a00 */
[C---:B0-----:R-:W-:Y:S01]  /*0050*/  ISETP.GE.U32.AND P0, PT, R0.reuse, UR4, PT ;  /* 0x0000000400007c0c */ /* 0x041fe2000bf06070 */
[----:B-1----:R-:W-:-:S03]  /*0060*/  IMAD.WIDE.U32 R2, R0, 0x8, R2 ;  /* 0x0000000800027825 */ /* 0x002fc600078e0002 */
[----:B------:R-:W-:-:S13]  /*0070*/  ISETP.GE.U32.AND.EX P0, PT, RZ, UR5, PT, P0 ;  /* 0x00000005ff007c0c */ /* 0x000fda000bf06100 */
[----:B--2---:R-:W2:Y:S01]  /*0080*/  @!P0 LDG.E.64 R8, desc[UR6][R2.64] ;  /* 0x0000000602088981 */ /* 0x004ea2000c1e1b00 */
[----:B------:R-:W0:Y:S01]  /*0090*/  S2UR UR5, SR_CgaCtaId ;  /* 0x00000000000579c3 */ /* 0x000e220000008800 */
[----:B------:R-:W-:Y:S01]  /*00a0*/  UMOV UR4, 0x400 ;  /* 0x0000040000047882 */ /* 0x000fe20000000000 */
[----:B------:R-:W1:Y:S01]  /*00b0*/  LDCU UR8, c[0x0][0x360] ;  /* 0x00006c00ff0877ac */ /* 0x000e620008000800 */
[----:B------:R-:W-:Y:S01]  /*00c0*/  IMAD.MOV.U32 R6, RZ, RZ, RZ ;  /* 0x000000ffff067224 */ /* 0x000fe200078e00ff */
[----:B-1----:R-:W-:Y:S02]  /*00d0*/  UISETP.GE.U32.AND UP0, UPT, UR8, 0x2, UPT ;  /* 0x000000020800788c */ /* 0x002fe4000bf06070 */
[----:B------:R-:W-:Y:S01]  /*00e0*/  IMAD.U32 R5, RZ, RZ, UR8 ;  /* 0x00000008ff057e24 */ /* 0x000fe2000f8e00ff */
[----:B0-----:R-:W-:-:S06]  /*00f0*/  ULEA UR4, UR5, UR4, 0x18 ;  /* 0x0000000405047291 */ /* 0x001fcc000f8ec0ff */
[----:B------:R-:W-:Y:S02]  /*0100*/  LEA R4, R0, UR4, 0x3 ;  /* 0x0000000400047c11 */ /* 0x000fe4000f8e18ff */
[----:B------:R-:W-:-:S03]  /*0110*/  LEA R12, R5, UR4, 0x3 ;  /* 0x00000004050c7c11 */ /* 0x000fc6000f8e18ff */
[----:B--2---:R0:W-:Y:S04]  /*0120*/  @!P0 STS.64 [R4], R8 ;  /* 0x0000000804008388 */ /* 0x0041e80000000a00 */
[----:B------:R0:W-:Y:S01]  /*0130*/  @P0 STS.64 [R4], RZ ;  /* 0x000000ff04000388 */ /* 0x0001e20000000a00 */
[----:B------:R-:W-:Y:S06]  /*0140*/  BAR.SYNC.DEFER_BLOCKING 0x0 ;  /* 0x0000000000007b1d */ /* 0x000fec0000010000 */
[----:B------:R-:W-:Y:S05]  /*0150*/  BRA.U !UP0, `(.L_x_0) ;  /* 0x00000001086c7547 */ /* 0x000fea000b800000 */
[----:B------:R-:W-:Y:S02]  /*0160*/  IMAD.MOV.U32 R14, RZ, RZ, 0x2 ;  /* 0x00000002ff0e7424 */ /* 0x000fe400078e00ff */
[----:B------:R-:W-:-:S07]  /*0170*/  IMAD.MOV.U32 R15, RZ, RZ, RZ ;  /* 0x000000ffff0f7224 */ /* 0x000fce00078e00ff */
.L_x_1:
[----:B------:R-:W-:-:S04]  /*0180*/  IADD3 R10, P0, PT, R14, -0x1, RZ ;  /* 0xffffffff0e0a7810 */ /* 0x000fc80007f1e0ff */
[C---:B------:R-:W-:Y:S02]  /*0190*/  IADD3.X R11, PT, PT, R15.reuse, -0x1, RZ, P0, !PT ;  /* 0xffffffff0f0b7810 */ /* 0x040fe400007fe4ff */
[----:B------:R-:W-:Y:S02]  /*01a0*/  LOP3.LUT R10, R14, R10, RZ, 0xc, !PT ;  /* 0x0000000a0e0a7212 */ /* 0x000fe400078e0cff */
[----:B------:R-:W-:Y:S02]  /*01b0*/  LOP3.LUT R11, R15, R11, RZ, 0xc, !PT ;  /* 0x0000000b0f0b7212 */ /* 0x000fe400078e0cff */
[----:B------:R-:W-:Y:S08]  /*01c0*/  POPC R7, R10 ;  /* 0x0000000a00077309 */ /* 0x000ff00000000000 */
[----:B0-----:R-:W0:Y:S02]  /*01d0*/  POPC R8, R11 ;  /* 0x0000000b00087309 */ /* 0x001e240000000000 */
[----:B0-----:R-:W-:-:S05]  /*01e0*/  IMAD.IADD R7, R7, 0x1, R8 ;  /* 0x0000000107077824 */ /* 0x001fca00078e0208 */
[-CC-:B------:R-:W-:Y:S02]  /*01f0*/  SHF.R.U64 R9, R5, R7.reuse, R6.reuse ;  /* 0x0000000705097219 */ /* 0x180fe40000001206 */
[----:B------:R-:W-:Y:S02]  /*0200*/  SHF.R.U32.HI R7, RZ, R7, R6 ;  /* 0x00000007ff077219 */ /* 0x000fe40000011606 */
[----:B------:R-:W-:-:S04]  /*0210*/  ISETP.GT.U32.AND P0, PT, R9, R0, PT ;  /* 0x000000000900720c */ /* 0x000fc80003f04070 */
[----:B------:R-:W-:-:S13]  /*0220*/  ISETP.GT.U32.AND.EX P0, PT, R7, RZ, PT, P0 ;  /* 0x000000ff0700720c */ /* 0x000fda0003f04100 */
[C-C-:B------:R-:W-:Y:S02]  /*0230*/  @P0 SHF.R.U64 R13, R14.reuse, 0x1, R15.reuse ;  /* 0x000000010e0d0819 */ /* 0x140fe4000000120f */
[----:B------:R-:W-:-:S03]  /*0240*/  SHF.L.U64.HI R15, R14, 0x1, R15 ;  /* 0x000000010e0f7819 */ /* 0x000fc6000001020f */
[----:B------:R-:W-:Y:S02]  /*0250*/  @P0 IMAD R7, R0, R14, R13 ;  /* 0x0000000e00070224 */ /* 0x000fe400078e020d */
[----:B------:R-:W-:-:S03]  /*0260*/  IMAD.SHL.U32 R14, R14, 0x2, RZ ;  /* 0x000000020e0e7824 */ /* 0x000fc600078e00ff */
[----:B------:R-:W-:-:S05]  /*0270*/  @P0 LEA R7, R7, UR4, 0x3 ;  /* 0x0000000407070c11 */ /* 0x000fca000f8e18ff */
[----:B------:R-:W-:Y:S01]  /*0280*/  @P0 IMAD R13, R13, 0x8, R7 ;  /* 0x000000080d0d0824 */ /* 0x000fe200078e0207 */
[----:B------:R-:W-:Y:S04]  /*0290*/  @P0 LDS.64 R8, [R7+-0x8] ;  /* 0xfffff80007080984 */ /* 0x000fe80000000a00 */
[----:B------:R-:W0:Y:S02]  /*02a0*/  @P0 LDS.64 R10, [R13+-0x8] ;  /* 0xfffff8000d0a0984 */ /* 0x000e240000000a00 */
[----:B0-----:R-:W-:-:S07]  /*02b0*/  @P0 DADD R8, R8, R10 ;  /* 0x0000000008080229 */ /* 0x001fce000000000a */
[----:B------:R1:W-:Y:S01]  /*02c0*/  @P0 STS.64 [R13+-0x8], R8 ;  /* 0xfffff8080d000388 */ /* 0x0003e20000000a00 */
[----:B------:R-:W-:Y:S01]  /*02d0*/  BAR.SYNC.DEFER_BLOCKING 0x0 ;  /* 0x0000000000007b1d */ /* 0x000fe20000010000 */
[----:B------:R-:W-:-:S04]  /*02e0*/  ISETP.GT.U32.AND P0, PT, R14, R5, PT ;  /* 0x000000050e00720c */ /* 0x000fc80003f04070 */
[----:B------:R-:W-:-:S13]  /*02f0*/  ISETP.GT.U32.AND.EX P0, PT, R15, R6, PT, P0 ;  /* 0x000000060f00720c */ /* 0x000fda0003f04100 */
[----:B-1----:R-:W-:Y:S05]  /*0300*/  @!P0 BRA `(.L_x_1) ;  /* 0xfffffffc009c8947 */ /* 0x002fea000383ffff */
.L_x_0:
[----:B------:R-:W-:Y:S01]  /*0310*/  ISETP.GE.U32.AND P0, PT, R5, 0x2, PT ;  /* 0x000000020500780c */ /* 0x000fe20003f06070 */
[----:B------:R1:W-:Y:S01]  /*0320*/  STS.64 [R12+-0x8], RZ ;  /* 0xfffff8ff0c007388 */ /* 0x0003e20000000a00 */
[----:B------:R-:W-:Y:S11]  /*0330*/  BAR.SYNC.DEFER_BLOCKING 0x0 ;  /* 0x0000000000007b1d */ /* 0x000ff60000010000 */
[----:B-1----:R-:W-:Y:S05]  /*0340*/  @!P0 BRA `(.L_x_2) ;  /* 0x0000000000a48947 */ /* 0x002fea0003800000 */
[----:B0-----:R-:W-:-:S07]  /*0350*/  IMAD.MOV.U32 R8, RZ, RZ, R5 ;  /* 0x000000ffff087224 */ /* 0x001fce00078e0005 */
.L_x_5:
[----:B------:R-:W0:Y:S01]  /*0360*/  I2F.U32.RP R7, R5 ;  /* 0x0000000500077306 */ /* 0x000e220000209000 */
[C---:B------:R-:W-:Y:S01]  /*0370*/  ISETP.NE.U32.AND P2, PT, R5.reuse, RZ, PT ;  /* 0x000000ff0500720c */ /* 0x040fe20003f45070 */
[----:B------:R-:W-:Y:S01]  /*0380*/  BSSY.RECONVERGENT B0, `(.L_x_3) ;  /* 0x0000022000007945 */ /* 0x000fe20003800200 */
[----:B------:R-:W-:-:S05]  /*0390*/  SHF.R.U64 R13, R5, 0x1, R6 ;  /* 0x00000001050d7819 */ /* 0x000fca0000001206 */
[----:B0-----:R-:W0:Y:S02]  /*03a0*/  MUFU.RCP R7, R7 ;  /* 0x0000000700077308 */ /* 0x001e240000001000 */
[----:B0-----:R-:W-:-:S06]  /*03b0*/  VIADD R10, R7, 0xffffffe ;  /* 0x0ffffffe070a7836 */ /* 0x001fcc0000000000 */
[----:B------:R0:W1:Y:S02]  /*03c0*/  F2I.FTZ.U32.TRUNC.NTZ R11, R10 ;  /* 0x0000000a000b7305 */ /* 0x000064000021f000 */
[----:B0-----:R-:W-:Y:S02]  /*03d0*/  IMAD.MOV.U32 R10, RZ, RZ, RZ ;  /* 0x000000ffff0a7224 */ /* 0x001fe400078e00ff */
[----:B-1----:R-:W-:-:S04]  /*03e0*/  IMAD.MOV R12, RZ, RZ, -R11 ;  /* 0x000000ffff0c7224 */ /* 0x002fc800078e0a0b */
[----:B------:R-:W-:-:S04]  /*03f0*/  IMAD R9, R12, R5, RZ ;  /* 0x000000050c097224 */ /* 0x000fc800078e02ff */
[----:B------:R-:W-:-:S06]  /*0400*/  IMAD.HI.U32 R11, R11, R9, R10 ;  /* 0x000000090b0b7227 */ /* 0x000fcc00078e000a */
[----:B------:R-:W-:-:S04]  /*0410*/  IMAD.HI.U32 R11, R11, R8, RZ ;  /* 0x000000080b0b7227 */ /* 0x000fc800078e00ff */
[----:B------:R-:W-:-:S04]  /*0420*/  IMAD.MOV R12, RZ, RZ, -R11 ;  /* 0x000000ffff0c7224 */ /* 0x000fc800078e0a0b */
[----:B------:R-:W-:-:S05]  /*0430*/  IMAD R12, R5, R12, R8 ;  /* 0x0000000c050c7224 */ /* 0x000fca00078e0208 */
[----:B------:R-:W-:-:S13]  /*0440*/  ISETP.GE.U32.AND P0, PT, R12, R5, PT ;  /* 0x000000050c00720c */ /* 0x000fda0003f06070 */
[----:B------:R-:W-:Y:S02]  /*0450*/  @P0 IMAD.IADD R12, R12, 0x1, -R5 ;  /* 0x000000010c0c0824 */ /* 0x000fe400078e0a05 */
[----:B------:R-:W-:-:S03]  /*0460*/  @P0 VIADD R11, R11, 0x1 ;  /* 0x000000010b0b0836 */ /* 0x000fc60000000000 */
[----:B------:R-:W-:Y:S02]  /*0470*/  ISETP.GE.U32.AND P1, PT, R12, R5, PT ;  /* 0x000000050c00720c */ /* 0x000fe40003f26070 */
[----:B------:R-:W-:-:S11]  /*0480*/  SHF.R.U32.HI R12, RZ, 0x1, R6 ;  /* 0x00000001ff0c7819 */ /* 0x000fd60000011606 */
[----:B------:R-:W-:Y:S01]  /*0490*/  @P1 VIADD R11, R11, 0x1 ;  /* 0x000000010b0b1836 */ /* 0x000fe20000000000 */
[----:B------:R-:W-:Y:S02]  /*04a0*/  @!P2 LOP3.LUT R11, RZ, R5, RZ, 0x33, !PT ;  /* 0x00000005ff0ba212 */ /* 0x000fe400078e33ff */
[----:B------:R-:W-:Y:S02]  /*04b0*/  ISETP.GT.U32.AND P1, PT, R5, 0x3, PT ;  /* 0x000000030500780c */ /* 0x000fe40003f24070 */
[----:B------:R-:W-:Y:S02]  /*04c0*/  ISETP.GT.U32.AND P0, PT, R11, R0, PT ;  /* 0x000000000b00720c */ /* 0x000fe40003f04070 */
[----:B------:R-:W-:Y:S02]  /*04d0*/  ISETP.GT.U32.AND.EX P1, PT, R6, RZ, PT, P1 ;  /* 0x000000ff0600720c */ /* 0x000fe40003f24110 */
[----:B------:R-:W-:-:S13]  /*04e0*/  ISETP.GT.U32.AND.EX P0, PT, RZ, RZ, PT, P0 ;  /* 0x000000ffff00720c */ /* 0x000fda0003f04100 */
[----:B------:R-:W-:Y:S05]  /*04f0*/  @!P0 BRA `(.L_x_4) ;  /* 0x0000000000288947 */ /* 0x000fea0003800000 */
[----:B------:R-:W-:-:S05]  /*0500*/  SHF.R.U64 R6, R5, 0x1, R6 ;  /* 0x0000000105067819 */ /* 0x000fca0000001206 */
[----:B------:R-:W-:-:S04]  /*0510*/  IMAD R5, R0, R5, R6 ;  /* 0x0000000500057224 */ /* 0x000fc800078e0206 */
[C---:B------:R-:W-:Y:S01]  /*0520*/  IMAD.IADD R6, R5.reuse, 0x1, R6 ;  /* 0x0000000105067824 */ /* 0x040fe200078e0206 */
[----:B------:R-:W-:-:S04]  /*0530*/  LEA R9, R5, UR4, 0x3 ;  /* 0x0000000405097c11 */ /* 0x000fc8000f8e18ff */
[----:B------:R-:W-:Y:S01]  /*0540*/  LEA R5, R6, UR4, 0x3 ;  /* 0x0000000406057c11 */ /* 0x000fe2000f8e18ff */
[----:B------:R-:W-:Y:S04]  /*0550*/  LDS.64 R10, [R9+-0x8] ;  /* 0xfffff800090a7984 */ /* 0x000fe80000000a00 */
[----:B------:R-:W0:Y:S02]  /*0560*/  LDS.64 R6, [R5+-0x8] ;  /* 0xfffff80005067984 */ /* 0x000e240000000a00 */
[----:B0-----:R-:W-:-:S07]  /*0570*/  DADD R10, R6, R10 ;  /* 0x00000000060a7229 */ /* 0x001fce000000000a */
[----:B------:R0:W-:Y:S04]  /*0580*/  STS.64 [R5+-0x8], R10 ;  /* 0xfffff80a05007388 */ /* 0x0001e80000000a00 */
[----:B------:R0:W-:Y:S02]  /*0590*/  STS.64 [R9+-0x8], R6 ;  /* 0xfffff80609007388 */ /* 0x0001e40000000a00 */
.L_x_4:
[----:B------:R-:W-:Y:S05]  /*05a0*/  BSYNC.RECONVERGENT B0 ;  /* 0x0000000000007941 */ /* 0x000fea0003800200 */
.L_x_3:
[----:B0-----:R-:W-:Y:S02]  /*05b0*/  IMAD.MOV.U32 R5, RZ, RZ, R13 ;  /* 0x000000ffff057224 */ /* 0x001fe400078e000d */
[----:B------:R-:W-:Y:S01]  /*05c0*/  IMAD.MOV.U32 R6, RZ, RZ, R12 ;  /* 0x000000ffff067224 */ /* 0x000fe200078e000c */
[----:B------:R-:W-:Y:S06]  /*05d0*/  @P1 BRA `(.L_x_5) ;  /* 0xfffffffc00601947 */ /* 0x000fec000383ffff */
.L_x_2:
[----:B------:R-:W1:Y:S02]  /*05e0*/  LDCU.64 UR8, c[0x0][0x388] ;  /* 0x00007100ff0877ac */ /* 0x000e640008000a00 */
[----:B-1----:R-:W-:-:S04]  /*05f0*/  ISETP.GE.U32.AND P0, PT, R0, UR8, PT ;  /* 0x0000000800007c0c */ /* 0x002fc8000bf06070 */
[----:B------:R-:W-:-:S13]  /*0600*/  ISETP.GE.U32.AND.EX P0, PT, RZ, UR9, PT, P0 ;  /* 0x00000009ff007c0c */ /* 0x000fda000bf06100 */
[----:B------:R-:W-:Y:S05]  /*0610*/  @P0 EXIT ;  /* 0x000000000000094d */ /* 0x000fea0003800000 */
[----:B0-----:R-:W0:Y:S04]  /*0620*/  LDS.64 R4, [R4] ;  /* 0x0000000004047984 */ /* 0x001e280000000a00 */
[----:B0-----:R-:W-:Y:S01]  /*0630*/  STG.E.64 desc[UR6][R2.64], R4 ;  /* 0x0000000402007986 */ /* 0x001fe2000c101b06 */
[----:B------:R-:W-:Y:S05]  /*0640*/  EXIT ;  /* 0x000000000000794d */ /* 0x000fea0003800000 */
.L_x_6:
[----:B------:R-:W-:-:S00]  /*0650*/  BRA `(.L_x_6) ;  /* 0xfffffffc00fc7947 */ /* 0x000fc0000383ffff */
[----:B------:R-:W-:-:S00]  /*0660*/  NOP ;  /* 0x0000000000007918 */ /* 0x000fc00000000000 */
        /* <DEDUP_REMOVED lines=9> */
.L_x_7:


//--------------------- .nv.shared._Z7scanSumIdEvPT_m --------------------------
	.section	.nv.shared._Z7scanSumIdEvPT_m,"aw",@nobits
	.sectionflags	@""
	.align	16
	.zero		1024


//--------------------- .nv.shared.reserved.0     --------------------------
	.section	.nv.shared.reserved.0,"aw",@nobits
	.weak		__nv_reservedSMEM_offset_0_alias
	.size		__nv_reservedSMEM_offset_0_alias, 0, 64
	.other		__nv_reservedSMEM_offset_0_alias,@"STO_CUDA_RESERVED_SHARED STV_DEFAULT"
__nv_reservedSMEM_offset_0_alias:
	.zero		0
	.zero		64


//--------------------- .nv.constant0._Z7scanSumIdEvPT_m --------------------------
	.section	.nv.constant0._Z7scanSumIdEvPT_m,"a",@progbits
	.sectionflags	@""
	.align	4
.nv.constant0._Z7scanSumIdEvPT_m:
	.zero		912


//--------------------- SYMBOLS --------------------------

	.type		.nv.reservedSmem.offset0,@object
	.size		.nv.reservedSmem.offset0,0x4
	.type		.nv.reservedSmem.cap,@object
	.size		.nv.reservedSmem.cap,0x4
